//
// Generated by NVIDIA NVVM Compiler
//
// Compiler Build ID: CL-36424714
// Cuda compilation tools, release 13.0, V13.0.88
// Based on NVVM 20.0.0
//

.version 9.0
.target sm_100
.address_size 64

	// .globl	_Z16fast_trig_kernelPfPKfi

.visible .entry _Z16fast_trig_kernelPfPKfi(
	.param .u64 .ptr .align 1 _Z16fast_trig_kernelPfPKfi_param_0,
	.param .u64 .ptr .align 1 _Z16fast_trig_kernelPfPKfi_param_1,
	.param .u32 _Z16fast_trig_kernelPfPKfi_param_2
)
{
	.reg .pred 	%p<2>;
	.reg .b32 	%r<6>;
	.reg .b32 	%f<13>;
	.reg .b64 	%rd<8>;

	ld.param.u64 	%rd1, [_Z16fast_trig_kernelPfPKfi_param_0];
	ld.param.u64 	%rd2, [_Z16fast_trig_kernelPfPKfi_param_1];
	ld.param.u32 	%r2, [_Z16fast_trig_kernelPfPKfi_param_2];
	mov.u32 	%r3, %ctaid.x;
	mov.u32 	%r4, %ntid.x;
	mov.u32 	%r5, %tid.x;
	mad.lo.s32 	%r1, %r3, %r4, %r5;
	setp.ge.s32 	%p1, %r1, %r2;
	@%p1 bra 	$L__BB0_2;
	cvta.to.global.u64 	%rd3, %rd2;
	cvta.to.global.u64 	%rd4, %rd1;
	mul.wide.s32 	%rd5, %r1, 4;
	add.s64 	%rd6, %rd3, %rd5;
	ld.global.f32 	%f1, [%rd6];
	mul.f32 	%f2, %f1, 0f3FB8AA3B;
	ex2.approx.f32 	%f3, %f2;
	add.f32 	%f4, %f3, 0f3F800000;
	lg2.approx.f32 	%f5, %f4;
	fma.rn.f32 	%f6, %f1, 0f40490FD0, 0f3F000000;
	sin.approx.f32 	%f7, %f6;
	mul.f32 	%f8, %f1, 0f3FC90FD0;
	cos.approx.f32 	%f9, %f8;
	mul.f32 	%f10, %f7, %f9;
	mul.f32 	%f11, %f10, 0f3DCCCCCD;
	fma.rn.f32 	%f12, %f5, 0f3F317218, %f11;
	add.s64 	%rd7, %rd4, %rd5;
	st.global.f32 	[%rd7], %f12;
$L__BB0_2:
	ret;

}


// ===== COMPILED SASS (sm_100) =====

	.target	sm_100

	.elftype	@"ET_EXEC"


//--------------------- .note.nv.tkinfo           --------------------------
	.section	.note.nv.tkinfo,"",@"SHT_NOTE"
	.sectionflags	@"SHF_NOTE_NV_TKINFO"
	.tkinfo
        /*0018*/ 	.word	0x00000002
        /*0030*/ 	.string	""
        /*0030*/ 	.string	"ptxas"
        /*0030*/ 	.string	"Cuda compilation tools, release 13.0, V13.0.88"
        /*0030*/ 	.string	"Build cuda_13.0.r13.0/compiler.36424714_0"
        /*0030*/ 	.string	"-arch sm_100 -m 64 "



//--------------------- .note.nv.cuinfo           --------------------------
	.section	.note.nv.cuinfo,"",@"SHT_NOTE"
	.sectionflags	@"SHF_NOTE_NV_CUINFO"
        /*0018*/ 	.short	0x0002
        /*001a*/ 	.short	0x0064
        /*001c*/ 	.short	0x0082
	.zero		2


//--------------------- .nv.info                  --------------------------
	.section	.nv.info,"",@"SHT_CUDA_INFO"
	.align	4


	//----- nvinfo : EIATTR_REGCOUNT
	.align		4
        /*0000*/ 	.byte	0x04, 0x2f
        /*0002*/ 	.short	(.L_1 - .L_0)
	.align		4
.L_0:
        /*0004*/ 	.word	index@(_Z16fast_trig_kernelPfPKfi)
        /*0008*/ 	.word	0x0000000c


	//----- nvinfo : EIATTR_FRAME_SIZE
	.align		4
.L_1:
        /*000c*/ 	.byte	0x04, 0x11
        /*000e*/ 	.short	(.L_3 - .L_2)
	.align		4
.L_2:
        /*0010*/ 	.word	index@(_Z16fast_trig_kernelPfPKfi)
        /*0014*/ 	.word	0x00000000


	//----- nvinfo : EIATTR_MIN_STACK_SIZE
	.align		4
.L_3:
        /*0018*/ 	.byte	0x04, 0x12
        /*001a*/ 	.short	(.L_5 - .L_4)
	.align		4
.L_4:
        /*001c*/ 	.word	index@(_Z16fast_trig_kernelPfPKfi)
        /*0020*/ 	.word	0x00000000
.L_5:


//--------------------- .nv.compat                --------------------------
	.section	.nv.compat,"",@"SHT_CUDA_COMPAT_INFO"
	.align	4
        /*0000*/ 	.byte	0x02, 0x09, 0x00, 0x00, 0x02, 0x02, 0x01, 0x00, 0x02, 0x05, 0x05, 0x00, 0x03, 0x07, 0x01, 0x01
        /*0010*/ 	.byte	0x02, 0x03, 0x00, 0x00, 0x02, 0x06, 0x01, 0x00, 0x04, 0x0b, 0x08, 0x00, 0x01, 0x00, 0x00, 0x00
        /*0020*/ 	.byte	0x00, 0x00, 0x00, 0x00


//--------------------- .nv.info._Z16fast_trig_kernelPfPKfi --------------------------
	.section	.nv.info._Z16fast_trig_kernelPfPKfi,"",@"SHT_CUDA_INFO"
	.sectionflags	@""
	.align	4


	//----- nvinfo : EIATTR_CUDA_API_VERSION
	.align		4
        /*0000*/ 	.byte	0x04, 0x37
        /*0002*/ 	.short	(.L_7 - .L_6)
.L_6:
        /*0004*/ 	.word	0x00000082


	//----- nvinfo : EIATTR_KPARAM_INFO
	.align		4
.L_7:
        /*0008*/ 	.byte	0x04, 0x17
        /*000a*/ 	.short	(.L_9 - .L_8)
.L_8:
        /*000c*/ 	.word	0x00000000
        /*0010*/ 	.short	0x0002
        /*0012*/ 	.short	0x0010
        /*0014*/ 	.byte	0x00, 0xf0, 0x11, 0x00


	//----- nvinfo : EIATTR_KPARAM_INFO
	.align		4
.L_9:
        /*0018*/ 	.byte	0x04, 0x17
        /*001a*/ 	.short	(.L_11 - .L_10)
.L_10:
        /*001c*/ 	.word	0x00000000
        /*0020*/ 	.short	0x0001
        /*0022*/ 	.short	0x0008
        /*0024*/ 	.byte	0x00, 0xf5, 0x21, 0x00


	//----- nvinfo : EIATTR_KPARAM_INFO
	.align		4
.L_11:
        /*0028*/ 	.byte	0x04, 0x17
        /*002a*/ 	.short	(.L_13 - .L_12)
.L_12:
        /*002c*/ 	.word	0x00000000
        /*0030*/ 	.short	0x0000
        /*0032*/ 	.short	0x0000
        /*0034*/ 	.byte	0x00, 0xf5, 0x21, 0x00


	//----- nvinfo : EIATTR_SPARSE_MMA_MASK
	.align		4
.L_13:
        /*0038*/ 	.byte	0x03, 0x50
        /*003a*/ 	.short	0x0000


	//----- nvinfo : EIATTR_MAXREG_COUNT
	.align		4
        /*003c*/ 	.byte	0x03, 0x1b
        /*003e*/ 	.short	0x00ff


	//----- nvinfo : EIATTR_MERCURY_ISA_VERSION
	.align		4
        /*0040*/ 	.byte	0x03, 0x5f
        /*0042*/ 	.short	0x0101


	//----- nvinfo : EIATTR_VRC_CTA_INIT_COUNT
	.align		4
        /*0044*/ 	.byte	0x02, 0x4a
	.zero		1
	.zero		1


	//----- nvinfo : EIATTR_EXIT_INSTR_OFFSETS
	.align		4
        /*0048*/ 	.byte	0x04, 0x1c
        /*004a*/ 	.short	(.L_15 - .L_14)


	//   ....[0]....
.L_14:
        /*004c*/ 	.word	0x00000070


	//   ....[1]....
        /*0050*/ 	.word	0x00000200


	//----- nvinfo : EIATTR_CBANK_PARAM_SIZE
	.align		4
.L_15:
        /*0054*/ 	.byte	0x03, 0x19
        /*0056*/ 	.short	0x0014


	//----- nvinfo : EIATTR_PARAM_CBANK
	.align		4
        /*0058*/ 	.byte	0x04, 0x0a
        /*005a*/ 	.short	(.L_17 - .L_16)
	.align		4
.L_16:
        /*005c*/ 	.word	index@(.nv.constant0._Z16fast_trig_kernelPfPKfi)
        /*0060*/ 	.short	0x0380
        /*0062*/ 	.short	0x0014


	//----- nvinfo : EIATTR_SW_WAR
	.align		4
.L_17:
        /*0064*/ 	.byte	0x04, 0x36
        /*0066*/ 	.short	(.L_19 - .L_18)
.L_18:
        /*0068*/ 	.word	0x00000008
.L_19:


//--------------------- .nv.callgraph             --------------------------
	.section	.nv.callgraph,"",@"SHT_CUDA_CALLGRAPH"
	.align	4
	.sectionentsize	8
	.align		4
        /*0000*/ 	.word	0x00000000
	.align		4
        /*0004*/ 	.word	0xffffffff
	.align		4
        /*0008*/ 	.word	0x00000000
	.align		4
        /*000c*/ 	.word	0xfffffffe
	.align		4
        /*0010*/ 	.word	0x00000000
	.align		4
        /*0014*/ 	.word	0xfffffffd
	.align		4
        /*0018*/ 	.word	0x00000000
	.align		4
        /*001c*/ 	.word	0xfffffffc


//--------------------- .text._Z16fast_trig_kernelPfPKfi --------------------------
	.section	.text._Z16fast_trig_kernelPfPKfi,"ax",@progbits
	.align	128
        .global         _Z16fast_trig_kernelPfPKfi
        .type           _Z16fast_trig_kernelPfPKfi,@function
        .size           _Z16fast_trig_kernelPfPKfi,(.L_x_1 - _Z16fast_trig_kernelPfPKfi)
        .other          _Z16fast_trig_kernelPfPKfi,@"STO_CUDA_ENTRY STV_DEFAULT"
_Z16fast_trig_kernelPfPKfi:
.text._Z16fast_trig_kernelPfPKfi:
[----:B------:R-:W-:Y:S01]  /*0000*/  LDC R1, c[0x0][0x37c] ;  /* 0x0000df00ff017b82 */ /* 0x000fe20000000800 */
[----:B------:R-:W0:Y:S07]  /*0010*/  S2R R0, SR_TID.X ;  /* 0x0000000000007919 */ /* 0x000e2e0000002100 */
[----:B------:R-:W0:Y:S01]  /*0020*/  S2UR UR4, SR_CTAID.X ;  /* 0x00000000000479c3 */ /* 0x000e220000002500 */
[----:B------:R-:W1:Y:S07]  /*0030*/  LDCU UR5, c[0x0][0x390] ;  /* 0x00007200ff0577ac */ /* 0x000e6e0008000800 */
[----:B------:R-:W0:Y:S02]  /*0040*/  LDC R5, c[0x0][0x360] ;  /* 0x0000d800ff057b82 */ /* 0x000e240000000800 */
[----:B0-----:R-:W-:-:S05]  /*0050*/  IMAD R5, R5, UR4, R0 ;  /* 0x0000000405057c24 */ /* 0x001fca000f8e0200 */
[----:B-1----:R-:W-:-:S13]  /*0060*/  ISETP.GE.AND P0, PT, R5, UR5, PT ;  /* 0x0000000505007c0c */ /* 0x002fda000bf06270 */
[----:B------:R-:W-:Y:S05]  /*0070*/  @P0 EXIT ;  /* 0x000000000000094d */ /* 0x000fea0003800000 */
[----:B------:R-:W0:Y:S01]  /*0080*/  LDC.64 R2, c[0x0][0x388] ;  /* 0x0000e200ff027b82 */ /* 0x000e220000000a00 */
[----:B------:R-:W1:Y:S01]  /*0090*/  LDCU.64 UR4, c[0x0][0x358] ;  /* 0x00006b00ff0477ac */ /* 0x000e620008000a00 */
[----:B0-----:R-:W-:-:S06]  /*00a0*/  IMAD.WIDE R2, R5, 0x4, R2 ;  /* 0x0000000405027825 */ /* 0x001fcc00078e0202 */
[----:B-1----:R-:W2:Y:S01]  /*00b0*/  LDG.E R2, desc[UR4][R2.64] ;  /* 0x0000000402027981 */ /* 0x002ea2000c1e1900 */
[----:B------:R-:W-:Y:S02]  /*00c0*/  HFMA2 R7, -RZ, RZ, 2.142578125, 0.000476837158203125 ;  /* 0x40490fd0ff077431 */ /* 0x000fe400000001ff */
[----:B--2---:R-:W-:-:S03]  /*00d0*/  FMUL R0, R2, 1.4426950216293334961 ;  /* 0x3fb8aa3b02007820 */ /* 0x004fc60000400000 */
[C---:B------:R-:W-:Y:S01]  /*00e0*/  FFMA R6, R2.reuse, R7, 0.5 ;  /* 0x3f00000002067423 */ /* 0x040fe20000000007 */
[----:B------:R-:W-:Y:S02]  /*00f0*/  FMUL R7, R2, 1.5707950592041015625 ;  /* 0x3fc90fd002077820 */ /* 0x000fe40000400000 */
[----:B------:R-:W0:Y:S01]  /*0100*/  LDC.64 R2, c[0x0][0x380] ;  /* 0x0000e000ff027b82 */ /* 0x000e220000000a00 */
[----:B------:R-:W-:Y:S01]  /*0110*/  FSETP.GEU.AND P0, PT, R0, -126, PT ;  /* 0xc2fc00000000780b */ /* 0x000fe20003f0e000 */
[----:B------:R-:W-:Y:S01]  /*0120*/  FMUL.RZ R8, R6, 0.15915493667125701904 ;  /* 0x3e22f98306087820 */ /* 0x000fe2000040c000 */
[----:B------:R-:W-:-:S03]  /*0130*/  FMUL.RZ R9, R7, 0.15915493667125701904 ;  /* 0x3e22f98307097820 */ /* 0x000fc6000040c000 */
[----:B------:R-:W-:Y:S08]  /*0140*/  MUFU.SIN R6, R8 ;  /* 0x0000000800067308 */ /* 0x000ff00000000400 */
[----:B------:R-:W-:Y:S01]  /*0150*/  @!P0 FMUL R0, R0, 0.5 ;  /* 0x3f00000000008820 */ /* 0x000fe20000400000 */
[----:B------:R-:W1:Y:S08]  /*0160*/  MUFU.COS R7, R9 ;  /* 0x0000000900077308 */ /* 0x000e700000000000 */
[----:B------:R-:W2:Y:S01]  /*0170*/  MUFU.EX2 R4, R0 ;  /* 0x0000000000047308 */ /* 0x000ea20000000800 */
[----:B0-----:R-:W-:-:S04]  /*0180*/  IMAD.WIDE R2, R5, 0x4, R2 ;  /* 0x0000000405027825 */ /* 0x001fc800078e0202 */
[----:B-1----:R-:W-:-:S04]  /*0190*/  FMUL R6, R6, R7 ;  /* 0x0000000706067220 */ /* 0x002fc80000400000 */
[----:B------:R-:W-:Y:S01]  /*01a0*/  FMUL R7, R6, 0.10000000149011611938 ;  /* 0x3dcccccd06077820 */ /* 0x000fe20000400000 */
[----:B--2---:R-:W-:-:S04]  /*01b0*/  @!P0 FMUL R4, R4, R4 ;  /* 0x0000000404048220 */ /* 0x004fc80000400000 */
[----:B------:R-:W-:-:S06]  /*01c0*/  FADD R4, R4, 1 ;  /* 0x3f80000004047421 */ /* 0x000fcc0000000000 */
[----:B------:R-:W0:Y:S02]  /*01d0*/  MUFU.LG2 R4, R4 ;  /* 0x0000000400047308 */ /* 0x000e240000000c00 */
[----:B0-----:R-:W-:-:S05]  /*01e0*/  FFMA R7, R4, 0.69314718246459960938, R7 ;  /* 0x3f31721804077823 */ /* 0x001fca0000000007 */
[----:B------:R-:W-:Y:S01]  /*01f0*/  STG.E desc[UR4][R2.64], R7 ;  /* 0x0000000702007986 */ /* 0x000fe2000c101904 */
[----:B------:R-:W-:Y:S05]  /*0200*/  EXIT ;  /* 0x000000000000794d */ /* 0x000fea0003800000 */
.L_x_0:
[----:B------:R-:W-:-:S00]  /*0210*/  BRA `(.L_x_0) ;  /* 0xfffffffc00fc7947 */ /* 0x000fc0000383ffff */
[----:B------:R-:W-:-:S00]  /*0220*/  NOP ;  /* 0x0000000000007918 */ /* 0x000fc00000000000 */
        /* <DEDUP_REMOVED lines=13> */
.L_x_1:


//--------------------- .nv.shared.reserved.0     --------------------------
	.section	.nv.shared.reserved.0,"aw",@nobits
	.weak		__nv_reservedSMEM_offset_0_alias
	.size		__nv_reservedSMEM_offset_0_alias, 0, 64
	.other		__nv_reservedSMEM_offset_0_alias,@"STO_CUDA_RESERVED_SHARED STV_DEFAULT"
__nv_reservedSMEM_offset_0_alias:
	.zero		0
	.zero		64


//--------------------- .nv.constant0._Z16fast_trig_kernelPfPKfi --------------------------
	.section	.nv.constant0._Z16fast_trig_kernelPfPKfi,"a",@progbits
	.sectionflags	@""
	.align	4
.nv.constant0._Z16fast_trig_kernelPfPKfi:
	.zero		916


//--------------------- SYMBOLS --------------------------

	.type		.nv.reservedSmem.offset0,@object
	.size		.nv.reservedSmem.offset0,0x4
